//
// Generated by NVIDIA NVVM Compiler
//
// Compiler Build ID: CL-36424714
// Cuda compilation tools, release 13.0, V13.0.88
// Based on NVVM 20.0.0
//

.version 9.0
.target sm_100
.address_size 64

	// .globl	_Z7add_setPfS_i
.extern .func  (.param .b32 func_retval0) vprintf
(
	.param .b64 vprintf_param_0,
	.param .b64 vprintf_param_1
)
;
.global .align 1 .b8 $str[9] = {105, 100, 32, 61, 32, 37, 100, 10};

.visible .entry _Z7add_setPfS_i(
	.param .u64 .ptr .align 1 _Z7add_setPfS_i_param_0,
	.param .u64 .ptr .align 1 _Z7add_setPfS_i_param_1,
	.param .u32 _Z7add_setPfS_i_param_2
)
{
	.local .align 8 .b8 	__local_depot0[8];
	.reg .b64 	%SP;
	.reg .b64 	%SPL;
	.reg .pred 	%p<2>;
	.reg .b32 	%r<8>;
	.reg .b32 	%f<4>;
	.reg .b64 	%rd<13>;

	mov.u64 	%SPL, __local_depot0;
	cvta.local.u64 	%SP, %SPL;
	ld.param.u64 	%rd1, [_Z7add_setPfS_i_param_0];
	ld.param.u64 	%rd2, [_Z7add_setPfS_i_param_1];
	ld.param.u32 	%r3, [_Z7add_setPfS_i_param_2];
	add.u64 	%rd3, %SP, 0;
	add.u64 	%rd4, %SPL, 0;
	mov.u32 	%r1, %ctaid.x;
	mov.u32 	%r4, %ntid.x;
	mov.u32 	%r5, %tid.x;
	mad.lo.s32 	%r2, %r1, %r4, %r5;
	st.local.u32 	[%rd4], %r2;
	mov.u64 	%rd5, $str;
	cvta.global.u64 	%rd6, %rd5;
	{ // callseq 0, 0
	.param .b64 param0;
	st.param.b64 	[param0], %rd6;
	.param .b64 param1;
	st.param.b64 	[param1], %rd3;
	.param .b32 retval0;
	call.uni (retval0), 
	vprintf, 
	(
	param0, 
	param1
	);
	ld.param.b32 	%r6, [retval0];
	} // callseq 0
	setp.ge.s32 	%p1, %r2, %r3;
	@%p1 bra 	$L__BB0_2;
	cvta.to.global.u64 	%rd7, %rd1;
	cvta.to.global.u64 	%rd8, %rd2;
	mul.wide.s32 	%rd9, %r2, 4;
	add.s64 	%rd10, %rd7, %rd9;
	ld.global.f32 	%f1, [%rd10];
	mul.wide.u32 	%rd11, %r1, 4;
	add.s64 	%rd12, %rd8, %rd11;
	ld.global.f32 	%f2, [%rd12];
	add.f32 	%f3, %f1, %f2;
	st.global.f32 	[%rd12], %f3;
	bar.sync 	0;
$L__BB0_2:
	ret;

}
	// .globl	_Z16find_largest_sumPfS_i
.visible .entry _Z16find_largest_sumPfS_i(
	.param .u64 .ptr .align 1 _Z16find_largest_sumPfS_i_param_0,
	.param .u64 .ptr .align 1 _Z16find_largest_sumPfS_i_param_1,
	.param .u32 _Z16find_largest_sumPfS_i_param_2
)
{
	.reg .pred 	%p<39>;
	.reg .b32 	%r<23>;
	.reg .b32 	%f<99>;
	.reg .b64 	%rd<18>;

	ld.param.u64 	%rd11, [_Z16find_largest_sumPfS_i_param_0];
	ld.param.u64 	%rd12, [_Z16find_largest_sumPfS_i_param_1];
	ld.param.u32 	%r16, [_Z16find_largest_sumPfS_i_param_2];
	cvta.to.global.u64 	%rd1, %rd12;
	cvta.to.global.u64 	%rd2, %rd11;
	setp.lt.s32 	%p1, %r16, 1;
	@%p1 bra 	$L__BB1_71;
	ld.global.f32 	%f66, [%rd1];
	and.b32  	%r1, %r16, 15;
	setp.lt.u32 	%p2, %r16, 16;
	mov.b32 	%r20, 0;
	@%p2 bra 	$L__BB1_36;
	and.b32  	%r20, %r16, 2147483632;
	neg.s32 	%r18, %r20;
	add.s64 	%rd16, %rd2, 32;
$L__BB1_3:
	.pragma "nounroll";
	ld.global.f32 	%f3, [%rd16+-32];
	setp.leu.f32 	%p3, %f3, %f66;
	@%p3 bra 	$L__BB1_5;
	st.global.f32 	[%rd1], %f3;
	mov.f32 	%f66, %f3;
$L__BB1_5:
	ld.global.f32 	%f5, [%rd16+-28];
	setp.leu.f32 	%p4, %f5, %f66;
	@%p4 bra 	$L__BB1_7;
	st.global.f32 	[%rd1], %f5;
	mov.f32 	%f66, %f5;
$L__BB1_7:
	ld.global.f32 	%f7, [%rd16+-24];
	setp.leu.f32 	%p5, %f7, %f66;
	@%p5 bra 	$L__BB1_9;
	st.global.f32 	[%rd1], %f7;
	mov.f32 	%f66, %f7;
$L__BB1_9:
	ld.global.f32 	%f9, [%rd16+-20];
	setp.leu.f32 	%p6, %f9, %f66;
	@%p6 bra 	$L__BB1_11;
	st.global.f32 	[%rd1], %f9;
	mov.f32 	%f66, %f9;
$L__BB1_11:
	ld.global.f32 	%f11, [%rd16+-16];
	setp.leu.f32 	%p7, %f11, %f66;
	@%p7 bra 	$L__BB1_13;
	st.global.f32 	[%rd1], %f11;
	mov.f32 	%f66, %f11;
$L__BB1_13:
	ld.global.f32 	%f13, [%rd16+-12];
	setp.leu.f32 	%p8, %f13, %f66;
	@%p8 bra 	$L__BB1_15;
	st.global.f32 	[%rd1], %f13;
	mov.f32 	%f66, %f13;
$L__BB1_15:
	ld.global.f32 	%f15, [%rd16+-8];
	setp.leu.f32 	%p9, %f15, %f66;
	@%p9 bra 	$L__BB1_17;
	st.global.f32 	[%rd1], %f15;
	mov.f32 	%f66, %f15;
$L__BB1_17:
	ld.global.f32 	%f17, [%rd16+-4];
	setp.leu.f32 	%p10, %f17, %f66;
	@%p10 bra 	$L__BB1_19;
	st.global.f32 	[%rd1], %f17;
	mov.f32 	%f66, %f17;
$L__BB1_19:
	ld.global.f32 	%f19, [%rd16];
	setp.leu.f32 	%p11, %f19, %f66;
	@%p11 bra 	$L__BB1_21;
	st.global.f32 	[%rd1], %f19;
	mov.f32 	%f66, %f19;
$L__BB1_21:
	ld.global.f32 	%f21, [%rd16+4];
	setp.leu.f32 	%p12, %f21, %f66;
	@%p12 bra 	$L__BB1_23;
	st.global.f32 	[%rd1], %f21;
	mov.f32 	%f66, %f21;
$L__BB1_23:
	ld.global.f32 	%f23, [%rd16+8];
	setp.leu.f32 	%p13, %f23, %f66;
	@%p13 bra 	$L__BB1_25;
	st.global.f32 	[%rd1], %f23;
	mov.f32 	%f66, %f23;
$L__BB1_25:
	ld.global.f32 	%f25, [%rd16+12];
	setp.leu.f32 	%p14, %f25, %f66;
	@%p14 bra 	$L__BB1_27;
	st.global.f32 	[%rd1], %f25;
	mov.f32 	%f66, %f25;
$L__BB1_27:
	ld.global.f32 	%f27, [%rd16+16];
	setp.leu.f32 	%p15, %f27, %f66;
	@%p15 bra 	$L__BB1_29;
	st.global.f32 	[%rd1], %f27;
	mov.f32 	%f66, %f27;
$L__BB1_29:
	ld.global.f32 	%f29, [%rd16+20];
	setp.leu.f32 	%p16, %f29, %f66;
	@%p16 bra 	$L__BB1_31;
	st.global.f32 	[%rd1], %f29;
	mov.f32 	%f66, %f29;
$L__BB1_31:
	ld.global.f32 	%f31, [%rd16+24];
	setp.leu.f32 	%p17, %f31, %f66;
	@%p17 bra 	$L__BB1_33;
	st.global.f32 	[%rd1], %f31;
	mov.f32 	%f66, %f31;
$L__BB1_33:
	ld.global.f32 	%f33, [%rd16+28];
	setp.leu.f32 	%p18, %f33, %f66;
	@%p18 bra 	$L__BB1_35;
	st.global.f32 	[%rd1], %f33;
	mov.f32 	%f66, %f33;
$L__BB1_35:
	add.s32 	%r18, %r18, 16;
	add.s64 	%rd16, %rd16, 64;
	setp.ne.s32 	%p19, %r18, 0;
	@%p19 bra 	$L__BB1_3;
$L__BB1_36:
	setp.eq.s32 	%p20, %r1, 0;
	@%p20 bra 	$L__BB1_71;
	and.b32  	%r7, %r16, 7;
	setp.lt.u32 	%p21, %r1, 8;
	@%p21 bra 	$L__BB1_55;
	mul.wide.u32 	%rd13, %r20, 4;
	add.s64 	%rd6, %rd2, %rd13;
	ld.global.f32 	%f36, [%rd6];
	setp.leu.f32 	%p22, %f36, %f66;
	@%p22 bra 	$L__BB1_40;
	st.global.f32 	[%rd1], %f36;
	mov.f32 	%f66, %f36;
$L__BB1_40:
	ld.global.f32 	%f38, [%rd6+4];
	setp.leu.f32 	%p23, %f38, %f66;
	@%p23 bra 	$L__BB1_42;
	st.global.f32 	[%rd1], %f38;
	mov.f32 	%f66, %f38;
$L__BB1_42:
	ld.global.f32 	%f40, [%rd6+8];
	setp.leu.f32 	%p24, %f40, %f66;
	@%p24 bra 	$L__BB1_44;
	st.global.f32 	[%rd1], %f40;
	mov.f32 	%f66, %f40;
$L__BB1_44:
	ld.global.f32 	%f42, [%rd6+12];
	setp.leu.f32 	%p25, %f42, %f66;
	@%p25 bra 	$L__BB1_46;
	st.global.f32 	[%rd1], %f42;
	mov.f32 	%f66, %f42;
$L__BB1_46:
	ld.global.f32 	%f44, [%rd6+16];
	setp.leu.f32 	%p26, %f44, %f66;
	@%p26 bra 	$L__BB1_48;
	st.global.f32 	[%rd1], %f44;
	mov.f32 	%f66, %f44;
$L__BB1_48:
	ld.global.f32 	%f46, [%rd6+20];
	setp.leu.f32 	%p27, %f46, %f66;
	@%p27 bra 	$L__BB1_50;
	st.global.f32 	[%rd1], %f46;
	mov.f32 	%f66, %f46;
$L__BB1_50:
	ld.global.f32 	%f48, [%rd6+24];
	setp.leu.f32 	%p28, %f48, %f66;
	@%p28 bra 	$L__BB1_52;
	st.global.f32 	[%rd1], %f48;
	mov.f32 	%f66, %f48;
$L__BB1_52:
	ld.global.f32 	%f50, [%rd6+28];
	setp.leu.f32 	%p29, %f50, %f66;
	@%p29 bra 	$L__BB1_54;
	st.global.f32 	[%rd1], %f50;
	mov.f32 	%f66, %f50;
$L__BB1_54:
	add.s32 	%r20, %r20, 8;
$L__BB1_55:
	setp.eq.s32 	%p30, %r7, 0;
	@%p30 bra 	$L__BB1_71;
	and.b32  	%r10, %r16, 3;
	setp.lt.u32 	%p31, %r7, 4;
	@%p31 bra 	$L__BB1_66;
	mul.wide.u32 	%rd14, %r20, 4;
	add.s64 	%rd7, %rd2, %rd14;
	ld.global.f32 	%f53, [%rd7];
	setp.leu.f32 	%p32, %f53, %f66;
	@%p32 bra 	$L__BB1_59;
	st.global.f32 	[%rd1], %f53;
	mov.f32 	%f66, %f53;
$L__BB1_59:
	ld.global.f32 	%f55, [%rd7+4];
	setp.leu.f32 	%p33, %f55, %f66;
	@%p33 bra 	$L__BB1_61;
	st.global.f32 	[%rd1], %f55;
	mov.f32 	%f66, %f55;
$L__BB1_61:
	ld.global.f32 	%f57, [%rd7+8];
	setp.leu.f32 	%p34, %f57, %f66;
	@%p34 bra 	$L__BB1_63;
	st.global.f32 	[%rd1], %f57;
	mov.f32 	%f66, %f57;
$L__BB1_63:
	ld.global.f32 	%f59, [%rd7+12];
	setp.leu.f32 	%p35, %f59, %f66;
	@%p35 bra 	$L__BB1_65;
	st.global.f32 	[%rd1], %f59;
	mov.f32 	%f66, %f59;
$L__BB1_65:
	add.s32 	%r20, %r20, 4;
$L__BB1_66:
	setp.eq.s32 	%p36, %r10, 0;
	@%p36 bra 	$L__BB1_71;
	mul.wide.u32 	%rd15, %r20, 4;
	add.s64 	%rd17, %rd2, %rd15;
	neg.s32 	%r22, %r10;
$L__BB1_68:
	.pragma "nounroll";
	ld.global.f32 	%f63, [%rd17];
	setp.leu.f32 	%p37, %f63, %f66;
	@%p37 bra 	$L__BB1_70;
	st.global.f32 	[%rd1], %f63;
	mov.f32 	%f66, %f63;
$L__BB1_70:
	add.s64 	%rd17, %rd17, 4;
	add.s32 	%r22, %r22, 1;
	setp.ne.s32 	%p38, %r22, 0;
	@%p38 bra 	$L__BB1_68;
$L__BB1_71:
	ret;

}


// ===== COMPILED SASS (sm_100) =====

	.target	sm_100

	.elftype	@"ET_EXEC"


//--------------------- .note.nv.tkinfo           --------------------------
	.section	.note.nv.tkinfo,"",@"SHT_NOTE"
	.sectionflags	@"SHF_NOTE_NV_TKINFO"
	.tkinfo
        /*0018*/ 	.word	0x00000002
        /*0030*/ 	.string	""
        /*0030*/ 	.string	"ptxas"
        /*0030*/ 	.string	"Cuda compilation tools, release 13.0, V13.0.88"
        /*0030*/ 	.string	"Build cuda_13.0.r13.0/compiler.36424714_0"
        /*0030*/ 	.string	"-arch sm_100 -m 64 "



//--------------------- .note.nv.cuinfo           --------------------------
	.section	.note.nv.cuinfo,"",@"SHT_NOTE"
	.sectionflags	@"SHF_NOTE_NV_CUINFO"
        /*0018*/ 	.short	0x0002
        /*001a*/ 	.short	0x0064
        /*001c*/ 	.short	0x0082
	.zero		2


//--------------------- .nv.info                  --------------------------
	.section	.nv.info,"",@"SHT_CUDA_INFO"
	.align	4


	//----- nvinfo : EIATTR_REGCOUNT
	.align		4
        /*0000*/ 	.byte	0x04, 0x2f
        /*0002*/ 	.short	(.L_2 - .L_1)
	.align		4
.L_1:
        /*0004*/ 	.word	index@(_Z7add_setPfS_i)
        /*0008*/ 	.word	0x00000018


	//----- nvinfo : EIATTR_FRAME_SIZE
	.align		4
.L_2:
        /*000c*/ 	.byte	0x04, 0x11
        /*000e*/ 	.short	(.L_4 - .L_3)
	.align		4
.L_3:
        /*0010*/ 	.word	index@(_Z7add_setPfS_i)
        /*0014*/ 	.word	0x00000008


	//----- nvinfo : EIATTR_REGCOUNT
	.align		4
.L_4:
        /*0018*/ 	.byte	0x04, 0x2f
        /*001a*/ 	.short	(.L_6 - .L_5)
	.align		4
.L_5:
        /*001c*/ 	.word	index@(_Z16find_largest_sumPfS_i)
        /*0020*/ 	.word	0x00000014


	//----- nvinfo : EIATTR_FRAME_SIZE
	.align		4
.L_6:
        /*0024*/ 	.byte	0x04, 0x11
        /*0026*/ 	.short	(.L_8 - .L_7)
	.align		4
.L_7:
        /*0028*/ 	.word	index@(_Z16find_largest_sumPfS_i)
        /*002c*/ 	.word	0x00000000


	//----- nvinfo : EIATTR_MIN_STACK_SIZE
	.align		4
.L_8:
        /*0030*/ 	.byte	0x04, 0x12
        /*0032*/ 	.short	(.L_10 - .L_9)
	.align		4
.L_9:
        /*0034*/ 	.word	index@(_Z16find_largest_sumPfS_i)
        /*0038*/ 	.word	0x00000000


	//----- nvinfo : EIATTR_MIN_STACK_SIZE
	.align		4
.L_10:
        /*003c*/ 	.byte	0x04, 0x12
        /*003e*/ 	.short	(.L_12 - .L_11)
	.align		4
.L_11:
        /*0040*/ 	.word	index@(_Z7add_setPfS_i)
        /*0044*/ 	.word	0x00000008
.L_12:


//--------------------- .nv.compat                --------------------------
	.section	.nv.compat,"",@"SHT_CUDA_COMPAT_INFO"
	.align	4
        /*0000*/ 	.byte	0x02, 0x09, 0x00, 0x00, 0x02, 0x02, 0x01, 0x00, 0x02, 0x05, 0x05, 0x00, 0x03, 0x07, 0x01, 0x01
        /*0010*/ 	.byte	0x02, 0x03, 0x00, 0x00, 0x02, 0x06, 0x01, 0x00, 0x04, 0x0b, 0x08, 0x00, 0x09, 0x00, 0x00, 0x00
        /*0020*/ 	.byte	0x00, 0x00, 0x00, 0x00


//--------------------- .nv.info._Z16find_largest_sumPfS_i --------------------------
	.section	.nv.info._Z16find_largest_sumPfS_i,"",@"SHT_CUDA_INFO"
	.sectionflags	@""
	.align	4


	//----- nvinfo : EIATTR_CUDA_API_VERSION
	.align		4
        /*0000*/ 	.byte	0x04, 0x37
        /*0002*/ 	.short	(.L_14 - .L_13)
.L_13:
        /*0004*/ 	.word	0x00000082


	//----- nvinfo : EIATTR_KPARAM_INFO
	.align		4
.L_14:
        /*0008*/ 	.byte	0x04, 0x17
        /*000a*/ 	.short	(.L_16 - .L_15)
.L_15:
        /*000c*/ 	.word	0x00000000
        /*0010*/ 	.short	0x0002
        /*0012*/ 	.short	0x0010
        /*0014*/ 	.byte	0x00, 0xf0, 0x11, 0x00


	//----- nvinfo : EIATTR_KPARAM_INFO
	.align		4
.L_16:
        /*0018*/ 	.byte	0x04, 0x17
        /*001a*/ 	.short	(.L_18 - .L_17)
.L_17:
        /*001c*/ 	.word	0x00000000
        /*0020*/ 	.short	0x0001
        /*0022*/ 	.short	0x0008
        /*0024*/ 	.byte	0x00, 0xf5, 0x21, 0x00


	//----- nvinfo : EIATTR_KPARAM_INFO
	.align		4
.L_18:
        /*0028*/ 	.byte	0x04, 0x17
        /*002a*/ 	.short	(.L_20 - .L_19)
.L_19:
        /*002c*/ 	.word	0x00000000
        /*0030*/ 	.short	0x0000
        /*0032*/ 	.short	0x0000
        /*0034*/ 	.byte	0x00, 0xf5, 0x21, 0x00


	//----- nvinfo : EIATTR_SPARSE_MMA_MASK
	.align		4
.L_20:
        /*0038*/ 	.byte	0x03, 0x50
        /*003a*/ 	.short	0x0000


	//----- nvinfo : EIATTR_MAXREG_COUNT
	.align		4
        /*003c*/ 	.byte	0x03, 0x1b
        /*003e*/ 	.short	0x00ff


	//----- nvinfo : EIATTR_MERCURY_ISA_VERSION
	.align		4
        /*0040*/ 	.byte	0x03, 0x5f
        /*0042*/ 	.short	0x0101


	//----- nvinfo : EIATTR_VRC_CTA_INIT_COUNT
	.align		4
        /*0044*/ 	.byte	0x02, 0x4a
	.zero		1
	.zero		1


	//----- nvinfo : EIATTR_EXIT_INSTR_OFFSETS
	.align		4
        /*0048*/ 	.byte	0x04, 0x1c
        /*004a*/ 	.short	(.L_22 - .L_21)


	//   ....[0]....
.L_21:
        /*004c*/ 	.word	0x00000030


	//   ....[1]....
        /*0050*/ 	.word	0x00000680


	//   ....[2]....
        /*0054*/ 	.word	0x00000990


	//   ....[3]....
        /*0058*/ 	.word	0x00000b50


	//   ....[4]....
        /*005c*/ 	.word	0x00000c30


	//----- nvinfo : EIATTR_CBANK_PARAM_SIZE
	.align		4
.L_22:
        /*0060*/ 	.byte	0x03, 0x19
        /*0062*/ 	.short	0x0014


	//----- nvinfo : EIATTR_PARAM_CBANK
	.align		4
        /*0064*/ 	.byte	0x04, 0x0a
        /*0066*/ 	.short	(.L_24 - .L_23)
	.align		4
.L_23:
        /*0068*/ 	.word	index@(.nv.constant0._Z16find_largest_sumPfS_i)
        /*006c*/ 	.short	0x0380
        /*006e*/ 	.short	0x0014


	//----- nvinfo : EIATTR_SW_WAR
	.align		4
.L_24:
        /*0070*/ 	.byte	0x04, 0x36
        /*0072*/ 	.short	(.L_26 - .L_25)
.L_25:
        /*0074*/ 	.word	0x00000008
.L_26:


//--------------------- .nv.info._Z7add_setPfS_i  --------------------------
	.section	.nv.info._Z7add_setPfS_i,"",@"SHT_CUDA_INFO"
	.sectionflags	@""
	.align	4


	//----- nvinfo : EIATTR_CUDA_API_VERSION
	.align		4
        /*0000*/ 	.byte	0x04, 0x37
        /*0002*/ 	.short	(.L_28 - .L_27)
.L_27:
        /*0004*/ 	.word	0x00000082


	//----- nvinfo : EIATTR_KPARAM_INFO
	.align		4
.L_28:
        /*0008*/ 	.byte	0x04, 0x17
        /*000a*/ 	.short	(.L_30 - .L_29)
.L_29:
        /*000c*/ 	.word	0x00000000
        /*0010*/ 	.short	0x0002
        /*0012*/ 	.short	0x0010
        /*0014*/ 	.byte	0x00, 0xf0, 0x11, 0x00


	//----- nvinfo : EIATTR_KPARAM_INFO
	.align		4
.L_30:
        /*0018*/ 	.byte	0x04, 0x17
        /*001a*/ 	.short	(.L_32 - .L_31)
.L_31:
        /*001c*/ 	.word	0x00000000
        /*0020*/ 	.short	0x0001
        /*0022*/ 	.short	0x0008
        /*0024*/ 	.byte	0x00, 0xf5, 0x21, 0x00


	//----- nvinfo : EIATTR_KPARAM_INFO
	.align		4
.L_32:
        /*0028*/ 	.byte	0x04, 0x17
        /*002a*/ 	.short	(.L_34 - .L_33)
.L_33:
        /*002c*/ 	.word	0x00000000
        /*0030*/ 	.short	0x0000
        /*0032*/ 	.short	0x0000
        /*0034*/ 	.byte	0x00, 0xf5, 0x21, 0x00


	//----- nvinfo : EIATTR_SPARSE_MMA_MASK
	.align		4
.L_34:
        /*0038*/ 	.byte	0x03, 0x50
        /*003a*/ 	.short	0x0000


	//----- nvinfo : EIATTR_MAXREG_COUNT
	.align		4
        /*003c*/ 	.byte	0x03, 0x1b
        /*003e*/ 	.short	0x00ff


	//----- nvinfo : EIATTR_NUM_BARRIERS
	.align		4
        /*0040*/ 	.byte	0x02, 0x4c
        /*0042*/ 	.byte	0x01
	.zero		1


	//----- nvinfo : EIATTR_EXTERNS
	.align		4
        /*0044*/ 	.byte	0x04, 0x0f
        /*0046*/ 	.short	(.L_36 - .L_35)


	//   ....[0]....
	.align		4
.L_35:
        /*0048*/ 	.word	index@(vprintf)


	//----- nvinfo : EIATTR_MERCURY_ISA_VERSION
	.align		4
.L_36:
        /*004c*/ 	.byte	0x03, 0x5f
        /*004e*/ 	.short	0x0101


	//----- nvinfo : EIATTR_VRC_CTA_INIT_COUNT
	.align		4
        /*0050*/ 	.byte	0x02, 0x4a
	.zero		1
	.zero		1


	//----- nvinfo : EIATTR_SYSCALL_OFFSETS
	.align		4
        /*0054*/ 	.byte	0x04, 0x46
        /*0056*/ 	.short	(.L_38 - .L_37)


	//   ....[0]....
.L_37:
        /*0058*/ 	.word	0x00000110


	//----- nvinfo : EIATTR_EXIT_INSTR_OFFSETS
	.align		4
.L_38:
        /*005c*/ 	.byte	0x04, 0x1c
        /*005e*/ 	.short	(.L_40 - .L_39)


	//   ....[0]....
.L_39:
        /*0060*/ 	.word	0x00000140


	//   ....[1]....
        /*0064*/ 	.word	0x00000200


	//----- nvinfo : EIATTR_CRS_STACK_SIZE
	.align		4
.L_40:
        /*0068*/ 	.byte	0x04, 0x1e
        /*006a*/ 	.short	(.L_42 - .L_41)
.L_41:
        /*006c*/ 	.word	0x00000000


	//----- nvinfo : EIATTR_CBANK_PARAM_SIZE
	.align		4
.L_42:
        /*0070*/ 	.byte	0x03, 0x19
        /*0072*/ 	.short	0x0014


	//----- nvinfo : EIATTR_PARAM_CBANK
	.align		4
        /*0074*/ 	.byte	0x04, 0x0a
        /*0076*/ 	.short	(.L_44 - .L_43)
	.align		4
.L_43:
        /*0078*/ 	.word	index@(.nv.constant0._Z7add_setPfS_i)
        /*007c*/ 	.short	0x0380
        /*007e*/ 	.short	0x0014


	//----- nvinfo : EIATTR_SW_WAR
	.align		4
.L_44:
        /*0080*/ 	.byte	0x04, 0x36
        /*0082*/ 	.short	(.L_46 - .L_45)
.L_45:
        /*0084*/ 	.word	0x00000008
.L_46:


//--------------------- .nv.callgraph             --------------------------
	.section	.nv.callgraph,"",@"SHT_CUDA_CALLGRAPH"
	.align	4
	.sectionentsize	8
	.align		4
        /*0000*/ 	.word	0x00000000
	.align		4
        /*0004*/ 	.word	0xffffffff
	.align		4
        /*0008*/ 	.word	index@(_Z7add_setPfS_i)
	.align		4
        /*000c*/ 	.word	index@(vprintf)
	.align		4
        /*0010*/ 	.word	0x00000000
	.align		4
        /*0014*/ 	.word	0xfffffffe
	.align		4
        /*0018*/ 	.word	0x00000000
	.align		4
        /*001c*/ 	.word	0xfffffffd
	.align		4
        /*0020*/ 	.word	0x00000000
	.align		4
        /*0024*/ 	.word	0xfffffffc


//--------------------- .nv.constant4             --------------------------
	.section	.nv.constant4,"a",@progbits
	.align	8
	.align		8
.nv.constant4:
        /*0000*/ 	.dword	$str
	.align		8
        /*0008*/ 	.dword	vprintf


//--------------------- .text._Z16find_largest_sumPfS_i --------------------------
	.section	.text._Z16find_largest_sumPfS_i,"ax",@progbits
	.align	128
        .global         _Z16find_largest_sumPfS_i
        .type           _Z16find_largest_sumPfS_i,@function
        .size           _Z16find_largest_sumPfS_i,(.L_x_8 - _Z16find_largest_sumPfS_i)
        .other          _Z16find_largest_sumPfS_i,@"STO_CUDA_ENTRY STV_DEFAULT"
_Z16find_largest_sumPfS_i:
.text._Z16find_largest_sumPfS_i:
[----:B------:R-:W-:Y:S08]  /*0000*/  LDC R1, c[0x0][0x37c] ;  /* 0x0000df00ff017b82 */ /* 0x000ff00000000800 */
[----:B------:R-:W0:Y:S02]  /*0010*/  LDC R6, c[0x0][0x390] ;  /* 0x0000e400ff067b82 */ /* 0x000e240000000800 */
[----:B0-----:R-:W-:-:S13]  /*0020*/  ISETP.GE.AND P0, PT, R6, 0x1, PT ;  /* 0x000000010600780c */ /* 0x001fda0003f06270 */
[----:B------:R-:W-:Y:S05]  /*0030*/  @!P0 EXIT ;  /* 0x000000000000894d */ /* 0x000fea0003800000 */
[----:B------:R-:W0:Y:S01]  /*0040*/  LDC.64 R4, c[0x0][0x388] ;  /* 0x0000e200ff047b82 */ /* 0x000e220000000a00 */
[----:B------:R-:W0:Y:S01]  /*0050*/  LDCU.64 UR6, c[0x0][0x358] ;  /* 0x00006b00ff0677ac */ /* 0x000e220008000a00 */
[C---:B------:R-:W-:Y:S02]  /*0060*/  ISETP.GE.U32.AND P1, PT, R6.reuse, 0x10, PT ;  /* 0x000000100600780c */ /* 0x040fe40003f26070 */
[----:B------:R-:W-:Y:S01]  /*0070*/  LOP3.LUT R3, R6, 0xf, RZ, 0xc0, !PT ;  /* 0x0000000f06037812 */ /* 0x000fe200078ec0ff */
[----:B------:R-:W-:-:S03]  /*0080*/  IMAD.MOV.U32 R2, RZ, RZ, RZ ;  /* 0x000000ffff027224 */ /* 0x000fc600078e00ff */
[----:B------:R-:W-:Y:S01]  /*0090*/  ISETP.NE.AND P0, PT, R3, RZ, PT ;  /* 0x000000ff0300720c */ /* 0x000fe20003f05270 */
[----:B0-----:R0:W5:Y:S06]  /*00a0*/  LDG.E R0, desc[UR6][R4.64] ;  /* 0x0000000604007981 */ /* 0x00116c000c1e1900 */
[----:B------:R-:W-:Y:S06]  /*00b0*/  @!P1 BRA `(.L_x_0) ;  /* 0x0000000400709947 */ /* 0x000fec0003800000 */
[----:B------:R-:W1:Y:S01]  /*00c0*/  LDCU.64 UR4, c[0x0][0x380] ;  /* 0x00007000ff0477ac */ /* 0x000e620008000a00 */
[----:B------:R-:W-:-:S05]  /*00d0*/  LOP3.LUT R2, R6, 0x7ffffff0, RZ, 0xc0, !PT ;  /* 0x7ffffff006027812 */ /* 0x000fca00078ec0ff */
[----:B------:R-:W-:Y:S01]  /*00e0*/  IMAD.MOV R6, RZ, RZ, -R2 ;  /* 0x000000ffff067224 */ /* 0x000fe200078e0a02 */
[----:B-1----:R-:W-:-:S04]  /*00f0*/  UIADD3 UR4, UP0, UPT, UR4, 0x20, URZ ;  /* 0x0000002004047890 */ /* 0x002fc8000ff1e0ff */
[----:B------:R-:W-:Y:S02]  /*0100*/  UIADD3.X UR5, UPT, UPT, URZ, UR5, URZ, UP0, !UPT ;  /* 0x00000005ff057290 */ /* 0x000fe400087fe4ff */
[----:B0-----:R-:W-:-:S04]  /*0110*/  IMAD.U32 R4, RZ, RZ, UR4 ;  /* 0x00000004ff047e24 */ /* 0x001fc8000f8e00ff */
[----:B------:R-:W-:-:S07]  /*0120*/  IMAD.U32 R5, RZ, RZ, UR5 ;  /* 0x00000005ff057e24 */ /* 0x000fce000f8e00ff */
.L_x_1:
[----:B-1----:R-:W2:Y:S02]  /*0130*/  LDG.E R7, desc[UR6][R4.64+-0x20] ;  /* 0xffffe00604077981 */ /* 0x002ea4000c1e1900 */
[----:B--2--5:R-:W-:-:S13]  /*0140*/  FSETP.GT.AND P1, PT, R7, R0, PT ;  /* 0x000000000700720b */ /* 0x024fda0003f24000 */
[----:B------:R-:W0:Y:S02]  /*0150*/  @P1 LDC.64 R8, c[0x0][0x388] ;  /* 0x0000e200ff081b82 */ /* 0x000e240000000a00 */
[----:B0-----:R0:W-:Y:S04]  /*0160*/  @P1 STG.E desc[UR6][R8.64], R7 ;  /* 0x0000000708001986 */ /* 0x0011e8000c101906 */
[----:B------:R-:W2:Y:S01]  /*0170*/  LDG.E R15, desc[UR6][R4.64+-0x1c] ;  /* 0xffffe406040f7981 */ /* 0x000ea2000c1e1900 */
[----:B------:R-:W-:-:S05]  /*0180*/  @P1 IMAD.MOV.U32 R0, RZ, RZ, R7 ;  /* 0x000000ffff001224 */ /* 0x000fca00078e0007 */
[----:B--2---:R-:W-:-:S13]  /*0190*/  FSETP.GT.AND P1, PT, R15, R0, PT ;  /* 0x000000000f00720b */ /* 0x004fda0003f24000 */
[----:B------:R-:W1:Y:S02]  /*01a0*/  @P1 LDC.64 R10, c[0x0][0x388] ;  /* 0x0000e200ff0a1b82 */ /* 0x000e640000000a00 */
[----:B-1----:R1:W-:Y:S04]  /*01b0*/  @P1 STG.E desc[UR6][R10.64], R15 ;  /* 0x0000000f0a001986 */ /* 0x0023e8000c101906 */
[----:B------:R-:W2:Y:S01]  /*01c0*/  LDG.E R17, desc[UR6][R4.64+-0x18] ;  /* 0xffffe80604117981 */ /* 0x000ea2000c1e1900 */
[----:B------:R-:W-:-:S05]  /*01d0*/  @P1 IMAD.MOV.U32 R0, RZ, RZ, R15 ;  /* 0x000000ffff001224 */ /* 0x000fca00078e000f */
[----:B--2---:R-:W-:-:S13]  /*01e0*/  FSETP.GT.AND P1, PT, R17, R0, PT ;  /* 0x000000001100720b */ /* 0x004fda0003f24000 */
[----:B------:R-:W2:Y:S02]  /*01f0*/  @P1 LDC.64 R12, c[0x0][0x388] ;  /* 0x0000e200ff0c1b82 */ /* 0x000ea40000000a00 */
[----:B--2---:R2:W-:Y:S04]  /*0200*/  @P1 STG.E desc[UR6][R12.64], R17 ;  /* 0x000000110c001986 */ /* 0x0045e8000c101906 */
[----:B0-----:R-:W3:Y:S01]  /*0210*/  LDG.E R7, desc[UR6][R4.64+-0x14] ;  /* 0xffffec0604077981 */ /* 0x001ee2000c1e1900 */
[----:B------:R-:W-:-:S05]  /*0220*/  @P1 IMAD.MOV.U32 R0, RZ, RZ, R17 ;  /* 0x000000ffff001224 */ /* 0x000fca00078e0011 */
[----:B---3--:R-:W-:-:S13]  /*0230*/  FSETP.GT.AND P1, PT, R7, R0, PT ;  /* 0x000000000700720b */ /* 0x008fda0003f24000 */
[----:B------:R-:W0:Y:S02]  /*0240*/  @P1 LDC.64 R8, c[0x0][0x388] ;  /* 0x0000e200ff081b82 */ /* 0x000e240000000a00 */
[----:B0-----:R0:W-:Y:S04]  /*0250*/  @P1 STG.E desc[UR6][R8.64], R7 ;  /* 0x0000000708001986 */ /* 0x0011e8000c101906 */
[----:B-1----:R-:W3:Y:S01]  /*0260*/  LDG.E R15, desc[UR6][R4.64+-0x10] ;  /* 0xfffff006040f7981 */ /* 0x002ee2000c1e1900 */
[----:B------:R-:W-:-:S05]  /*0270*/  @P1 IMAD.MOV.U32 R0, RZ, RZ, R7 ;  /* 0x000000ffff001224 */ /* 0x000fca00078e0007 */
[----:B---3--:R-:W-:-:S13]  /*0280*/  FSETP.GT.AND P1, PT, R15, R0, PT ;  /* 0x000000000f00720b */ /* 0x008fda0003f24000 */
[----:B------:R-:W1:Y:S02]  /*0290*/  @P1 LDC.64 R10, c[0x0][0x388] ;  /* 0x0000e200ff0a1b82 */ /* 0x000e640000000a00 */
[----:B-1----:R1:W-:Y:S04]  /*02a0*/  @P1 STG.E desc[UR6][R10.64], R15 ;  /* 0x0000000f0a001986 */ /* 0x0023e8000c101906 */
[----:B--2---:R-:W2:Y:S01]  /*02b0*/  LDG.E R17, desc[UR6][R4.64+-0xc] ;  /* 0xfffff40604117981 */ /* 0x004ea2000c1e1900 */
        /* <DEDUP_REMOVED lines=49> */
[----:B0-----:R0:W2:Y:S01]  /*05d0*/  LDG.E R7, desc[UR6][R4.64+0x1c] ;  /* 0x00001c0604077981 */ /* 0x0010a2000c1e1900 */
[----:B------:R-:W-:Y:S01]  /*05e0*/  @P1 IMAD.MOV.U32 R0, RZ, RZ, R17 ;  /* 0x000000ffff001224 */ /* 0x000fe200078e0011 */
[----:B------:R-:W-:-:S04]  /*05f0*/  IADD3 R6, PT, PT, R6, 0x10, RZ ;  /* 0x0000001006067810 */ /* 0x000fc80007ffe0ff */
[----:B------:R-:W-:Y:S02]  /*0600*/  ISETP.NE.AND P3, PT, R6, RZ, PT ;  /* 0x000000ff0600720c */ /* 0x000fe40003f65270 */
[----:B0-----:R-:W-:-:S05]  /*0610*/  IADD3 R4, P2, PT, R4, 0x40, RZ ;  /* 0x0000004004047810 */ /* 0x001fca0007f5e0ff */
[----:B------:R-:W-:Y:S01]  /*0620*/  IMAD.X R5, RZ, RZ, R5, P2 ;  /* 0x000000ffff057224 */ /* 0x000fe200010e0605 */
[----:B--2---:R-:W-:-:S13]  /*0630*/  FSETP.GT.AND P1, PT, R7, R0, PT ;  /* 0x000000000700720b */ /* 0x004fda0003f24000 */
[----:B------:R-:W0:Y:S01]  /*0640*/  @P1 LDC.64 R8, c[0x0][0x388] ;  /* 0x0000e200ff081b82 */ /* 0x000e220000000a00 */
[----:B------:R-:W-:Y:S01]  /*0650*/  @P1 IMAD.MOV.U32 R0, RZ, RZ, R7 ;  /* 0x000000ffff001224 */ /* 0x000fe200078e0007 */
[----:B0-----:R1:W-:Y:S01]  /*0660*/  @P1 STG.E desc[UR6][R8.64], R7 ;  /* 0x0000000708001986 */ /* 0x0013e2000c101906 */
[----:B------:R-:W-:Y:S05]  /*0670*/  @P3 BRA `(.L_x_1) ;  /* 0xfffffff800ac3947 */ /* 0x000fea000383ffff */
.L_x_0:
[----:B------:R-:W-:Y:S05]  /*0680*/  @!P0 EXIT ;  /* 0x000000000000894d */ /* 0x000fea0003800000 */
[----:B------:R-:W2:Y:S01]  /*0690*/  LDCU UR4, c[0x0][0x390] ;  /* 0x00007200ff0477ac */ /* 0x000ea20008000800 */
[----:B------:R-:W-:Y:S01]  /*06a0*/  ISETP.GE.U32.AND P1, PT, R3, 0x8, PT ;  /* 0x000000080300780c */ /* 0x000fe20003f26070 */
[----:B--2---:R-:W-:-:S06]  /*06b0*/  ULOP3.LUT UR5, UR4, 0x7, URZ, 0xc0, !UPT ;  /* 0x0000000704057892 */ /* 0x004fcc000f8ec0ff */
[----:B------:R-:W-:-:S06]  /*06c0*/  ISETP.NE.AND P0, PT, RZ, UR5, PT ;  /* 0x00000005ff007c0c */ /* 0x000fcc000bf05270 */
[----:B------:R-:W-:Y:S07]  /*06d0*/  @!P1 BRA `(.L_x_2) ;  /* 0x0000000000ac9947 */ /* 0x000fee0003800000 */
[----:B0-----:R-:W0:Y:S02]  /*06e0*/  LDC.64 R4, c[0x0][0x380] ;  /* 0x0000e000ff047b82 */ /* 0x001e240000000a00 */
[----:B0-----:R-:W-:-:S05]  /*06f0*/  IMAD.WIDE.U32 R4, R2, 0x4, R4 ;  /* 0x0000000402047825 */ /* 0x001fca00078e0004 */
[----:B------:R-:W2:Y:S02]  /*0700*/  LDG.E R3, desc[UR6][R4.64] ;  /* 0x0000000604037981 */ /* 0x000ea4000c1e1900 */
[----:B--2--5:R-:W-:-:S13]  /*0710*/  FSETP.GT.AND P1, PT, R3, R0, PT ;  /* 0x000000000300720b */ /* 0x024fda0003f24000 */
[----:B-1----:R-:W0:Y:S02]  /*0720*/  @P1 LDC.64 R6, c[0x0][0x388] ;  /* 0x0000e200ff061b82 */ /* 0x002e240000000a00 */
        /* <DEDUP_REMOVED lines=32> */
[----:B------:R-:W-:Y:S01]  /*0930*/  @P1 IMAD.MOV.U32 R0, RZ, RZ, R3 ;  /* 0x000000ffff001224 */ /* 0x000fe200078e0003 */
[----:B------:R-:W-:-:S04]  /*0940*/  IADD3 R2, PT, PT, R2, 0x8, RZ ;  /* 0x0000000802027810 */ /* 0x000fc80007ffe0ff */
[----:B---3--:R-:W-:-:S13]  /*0950*/  FSETP.GT.AND P1, PT, R13, R0, PT ;  /* 0x000000000d00720b */ /* 0x008fda0003f24000 */
[----:B------:R-:W0:Y:S01]  /*0960*/  @P1 LDC.64 R8, c[0x0][0x388] ;  /* 0x0000e200ff081b82 */ /* 0x000e220000000a00 */
[----:B------:R-:W-:Y:S01]  /*0970*/  @P1 IMAD.MOV.U32 R0, RZ, RZ, R13 ;  /* 0x000000ffff001224 */ /* 0x000fe200078e000d */
[----:B0-----:R2:W-:Y:S06]  /*0980*/  @P1 STG.E desc[UR6][R8.64], R13 ;  /* 0x0000000d08001986 */ /* 0x0015ec000c101906 */
.L_x_2:
[----:B------:R-:W-:Y:S05]  /*0990*/  @!P0 EXIT ;  /* 0x000000000000894d */ /* 0x000fea0003800000 */
[----:B------:R-:W-:Y:S02]  /*09a0*/  UISETP.GE.U32.AND UP0, UPT, UR5, 0x4, UPT ;  /* 0x000000040500788c */ /* 0x000fe4000bf06070 */
[----:B------:R-:W-:-:S06]  /*09b0*/  ULOP3.LUT UR4, UR4, 0x3, URZ, 0xc0, !UPT ;  /* 0x0000000304047892 */ /* 0x000fcc000f8ec0ff */
[----:B------:R-:W-:Y:S01]  /*09c0*/  ISETP.NE.AND P0, PT, RZ, UR4, PT ;  /* 0x00000004ff007c0c */ /* 0x000fe2000bf05270 */
[----:B------:R-:W-:-:S12]  /*09d0*/  BRA.U !UP0, `(.L_x_3) ;  /* 0x00000001085c7547 */ /* 0x000fd8000b800000 */
[----:B0-----:R-:W0:Y:S02]  /*09e0*/  LDC.64 R4, c[0x0][0x380] ;  /* 0x0000e000ff047b82 */ /* 0x001e240000000a00 */
[----:B0-----:R-:W-:-:S05]  /*09f0*/  IMAD.WIDE.U32 R4, R2, 0x4, R4 ;  /* 0x0000000402047825 */ /* 0x001fca00078e0004 */
[----:B--2---:R-:W2:Y:S02]  /*0a00*/  LDG.E R3, desc[UR6][R4.64] ;  /* 0x0000000604037981 */ /* 0x004ea4000c1e1900 */
        /* <DEDUP_REMOVED lines=11> */
[----:B------:R-:W1:Y:S02]  /*0ac0*/  @P1 LDC.64 R10, c[0x0][0x388] ;  /* 0x0000e200ff0a1b82 */ /* 0x000e640000000a00 */
[----:B-1----:R3:W-:Y:S04]  /*0ad0*/  @P1 STG.E desc[UR6][R10.64], R15 ;  /* 0x0000000f0a001986 */ /* 0x0027e8000c101906 */
[----:B0-----:R-:W2:Y:S01]  /*0ae0*/  LDG.E R3, desc[UR6][R4.64+0xc] ;  /* 0x00000c0604037981 */ /* 0x001ea2000c1e1900 */
[----:B------:R-:W-:Y:S02]  /*0af0*/  @P1 IMAD.MOV.U32 R0, RZ, RZ, R15 ;  /* 0x000000ffff001224 */ /* 0x000fe400078e000f */
[----:B------:R-:W-:-:S03]  /*0b00*/  VIADD R2, R2, 0x4 ;  /* 0x0000000402027836 */ /* 0x000fc60000000000 */
[----:B--2---:R-:W-:-:S13]  /*0b10*/  FSETP.GT.AND P1, PT, R3, R0, PT ;  /* 0x000000000300720b */ /* 0x004fda0003f24000 */
[----:B------:R-:W0:Y:S01]  /*0b20*/  @P1 LDC.64 R6, c[0x0][0x388] ;  /* 0x0000e200ff061b82 */ /* 0x000e220000000a00 */
[----:B------:R-:W-:Y:S01]  /*0b30*/  @P1 IMAD.MOV.U32 R0, RZ, RZ, R3 ;  /* 0x000000ffff001224 */ /* 0x000fe200078e0003 */
[----:B0-----:R3:W-:Y:S06]  /*0b40*/  @P1 STG.E desc[UR6][R6.64], R3 ;  /* 0x0000000306001986 */ /* 0x0017ec000c101906 */
.L_x_3:
[----:B------:R-:W-:Y:S05]  /*0b50*/  @!P0 EXIT ;  /* 0x000000000000894d */ /* 0x000fea0003800000 */
[----:B0-----:R-:W2:Y:S01]  /*0b60*/  LDC.64 R4, c[0x0][0x380] ;  /* 0x0000e000ff047b82 */ /* 0x001ea20000000a00 */
[----:B------:R-:W-:Y:S01]  /*0b70*/  UIADD3 UR4, UPT, UPT, -UR4, URZ, URZ ;  /* 0x000000ff04047290 */ /* 0x000fe2000fffe1ff */
[----:B--23--:R-:W-:-:S11]  /*0b80*/  IMAD.WIDE.U32 R2, R2, 0x4, R4 ;  /* 0x0000000402027825 */ /* 0x00cfd600078e0004 */
.L_x_4:
[----:B01----:R0:W2:Y:S01]  /*0b90*/  LDG.E R7, desc[UR6][R2.64] ;  /* 0x0000000602077981 */ /* 0x0030a2000c1e1900 */
[----:B------:R-:W-:-:S04]  /*0ba0*/  UIADD3 UR4, UPT, UPT, UR4, 0x1, URZ ;  /* 0x0000000104047890 */ /* 0x000fc8000fffe0ff */
[----:B------:R-:W-:Y:S01]  /*0bb0*/  UISETP.NE.AND UP0, UPT, UR4, URZ, UPT ;  /* 0x000000ff0400728c */ /* 0x000fe2000bf05270 */
[----:B0-----:R-:W-:-:S05]  /*0bc0*/  IADD3 R2, P1, PT, R2, 0x4, RZ ;  /* 0x0000000402027810 */ /* 0x001fca0007f3e0ff */
[----:B------:R-:W-:Y:S01]  /*0bd0*/  IMAD.X R3, RZ, RZ, R3, P1 ;  /* 0x000000ffff037224 */ /* 0x000fe200008e0603 */
[----:B--2--5:R-:W-:-:S13]  /*0be0*/  FSETP.GT.AND P0, PT, R7, R0, PT ;  /* 0x000000000700720b */ /* 0x024fda0003f04000 */
[----:B------:R-:W0:Y:S01]  /*0bf0*/  @P0 LDC.64 R4, c[0x0][0x388] ;  /* 0x0000e200ff040b82 */ /* 0x000e220000000a00 */
[----:B------:R-:W-:Y:S01]  /*0c00*/  @P0 IMAD.MOV.U32 R0, RZ, RZ, R7 ;  /* 0x000000ffff000224 */ /* 0x000fe200078e0007 */
[----:B0-----:R0:W-:Y:S01]  /*0c10*/  @P0 STG.E desc[UR6][R4.64], R7 ;  /* 0x0000000704000986 */ /* 0x0011e2000c101906 */
[----:B------:R-:W-:Y:S05]  /*0c20*/  BRA.U UP0, `(.L_x_4) ;  /* 0xfffffffd00d87547 */ /* 0x000fea000b83ffff */
[----:B------:R-:W-:Y:S05]  /*0c30*/  EXIT ;  /* 0x000000000000794d */ /* 0x000fea0003800000 */
.L_x_5:
[----:B------:R-:W-:-:S00]  /*0c40*/  BRA `(.L_x_5) ;  /* 0xfffffffc00fc7947 */ /* 0x000fc0000383ffff */
[----:B------:R-:W-:-:S00]  /*0c50*/  NOP ;  /* 0x0000000000007918 */ /* 0x000fc00000000000 */
        /* <DEDUP_REMOVED lines=10> */
.L_x_8:


//--------------------- .text._Z7add_setPfS_i     --------------------------
	.section	.text._Z7add_setPfS_i,"ax",@progbits
	.align	128
        .global         _Z7add_setPfS_i
        .type           _Z7add_setPfS_i,@function
        .size           _Z7add_setPfS_i,(.L_x_9 - _Z7add_setPfS_i)
        .other          _Z7add_setPfS_i,@"STO_CUDA_ENTRY STV_DEFAULT"
_Z7add_setPfS_i:
.text._Z7add_setPfS_i:
[----:B------:R-:W0:Y:S01]  /*0000*/  LDC R1, c[0x0][0x37c] ;  /* 0x0000df00ff017b82 */ /* 0x000e220000000800 */
[----:B------:R-:W1:Y:S01]  /*0010*/  S2R R16, SR_CTAID.X ;  /* 0x0000000000107919 */ /* 0x000e620000002500 */
[----:B------:R-:W2:Y:S01]  /*0020*/  LDCU UR5, c[0x0][0x2fc] ;  /* 0x00005f80ff0577ac */ /* 0x000ea20008000800 */
[----:B0-----:R-:W-:Y:S01]  /*0030*/  VIADD R1, R1, 0xfffffff8 ;  /* 0xfffffff801017836 */ /* 0x001fe20000000000 */
[----:B------:R-:W-:Y:S01]  /*0040*/  MOV R0, 0x8 ;  /* 0x0000000800007802 */ /* 0x000fe20000000f00 */
[----:B------:R-:W1:Y:S01]  /*0050*/  S2R R3, SR_TID.X ;  /* 0x0000000000037919 */ /* 0x000e620000002100 */
[----:B------:R-:W1:Y:S02]  /*0060*/  LDCU UR6, c[0x0][0x360] ;  /* 0x00006c00ff0677ac */ /* 0x000e640008000800 */
[----:B------:R0:W3:Y:S01]  /*0070*/  LDC.64 R8, c[0x4][R0] ;  /* 0x0100000000087b82 */ /* 0x0000e20000000a00 */
[----:B------:R-:W4:Y:S02]  /*0080*/  LDCU UR4, c[0x0][0x2f8] ;  /* 0x00005f00ff0477ac */ /* 0x000f240008000800 */
[----:B----4-:R-:W-:-:S04]  /*0090*/  IADD3 R6, P0, PT, R1, UR4, RZ ;  /* 0x0000000401067c10 */ /* 0x010fc8000ff1e0ff */
[----:B--2---:R-:W-:Y:S01]  /*00a0*/  IADD3.X R7, PT, PT, RZ, UR5, RZ, P0, !PT ;  /* 0x00000005ff077c10 */ /* 0x004fe200087fe4ff */
[----:B-1----:R-:W-:Y:S01]  /*00b0*/  IMAD R2, R16, UR6, R3 ;  /* 0x0000000610027c24 */ /* 0x002fe2000f8e0203 */
[----:B------:R-:W1:Y:S04]  /*00c0*/  LDCU.64 UR6, c[0x4][URZ] ;  /* 0x01000000ff0677ac */ /* 0x000e680008000a00 */
[----:B------:R0:W-:Y:S01]  /*00d0*/  STL [R1], R2 ;  /* 0x0000000201007387 */ /* 0x0001e20000100800 */
[----:B-1----:R-:W-:Y:S01]  /*00e0*/  IMAD.U32 R4, RZ, RZ, UR6 ;  /* 0x00000006ff047e24 */ /* 0x002fe2000f8e00ff */
[----:B0--3--:R-:W-:-:S07]  /*00f0*/  MOV R5, UR7 ;  /* 0x0000000700057c02 */ /* 0x009fce0008000f00 */
[----:B------:R-:W-:-:S07]  /*0100*/  LEPC R20, `(.L_x_6) ;  /* 0x000000001014794e */ /* 0x000fce0000000000 */
[----:B------:R-:W-:Y:S05]  /*0110*/  CALL.ABS.NOINC R8 ;  /* 0x0000000008007343 */ /* 0x000fea0003c00000 */
.L_x_6:
[----:B------:R-:W0:Y:S02]  /*0120*/  LDCU UR4, c[0x0][0x390] ;  /* 0x00007200ff0477ac */ /* 0x000e240008000800 */
[----:B0-----:R-:W-:-:S13]  /*0130*/  ISETP.GE.AND P0, PT, R2, UR4, PT ;  /* 0x0000000402007c0c */ /* 0x001fda000bf06270 */
[----:B------:R-:W-:Y:S05]  /*0140*/  @P0 EXIT ;  /* 0x000000000000094d */ /* 0x000fea0003800000 */
[----:B------:R-:W0:Y:S01]  /*0150*/  LDC.64 R4, c[0x0][0x380] ;  /* 0x0000e000ff047b82 */ /* 0x000e220000000a00 */
[----:B------:R-:W1:Y:S07]  /*0160*/  LDCU.64 UR4, c[0x0][0x358] ;  /* 0x00006b00ff0477ac */ /* 0x000e6e0008000a00 */
[----:B------:R-:W2:Y:S01]  /*0170*/  LDC.64 R6, c[0x0][0x388] ;  /* 0x0000e200ff067b82 */ /* 0x000ea20000000a00 */
[----:B0-----:R-:W-:-:S06]  /*0180*/  IMAD.WIDE R2, R2, 0x4, R4 ;  /* 0x0000000402027825 */ /* 0x001fcc00078e0204 */
[----:B-1----:R-:W3:Y:S01]  /*0190*/  LDG.E R2, desc[UR4][R2.64] ;  /* 0x0000000402027981 */ /* 0x002ee2000c1e1900 */
[----:B--2---:R-:W-:-:S05]  /*01a0*/  IMAD.WIDE.U32 R16, R16, 0x4, R6 ;  /* 0x0000000410107825 */ /* 0x004fca00078e0006 */
[----:B------:R-:W3:Y:S02]  /*01b0*/  LDG.E R5, desc[UR4][R16.64] ;  /* 0x0000000410057981 */ /* 0x000ee4000c1e1900 */
[----:B---3--:R-:W-:-:S05]  /*01c0*/  FADD R5, R2, R5 ;  /* 0x0000000502057221 */ /* 0x008fca0000000000 */
[----:B------:R-:W-:Y:S01]  /*01d0*/  STG.E desc[UR4][R16.64], R5 ;  /* 0x0000000510007986 */ /* 0x000fe2000c101904 */
[----:B------:R-:W-:Y:S05]  /*01e0*/  WARPSYNC.ALL ;  /* 0x0000000000007948 */ /* 0x000fea0003800000 */
[----:B------:R-:W-:Y:S06]  /*01f0*/  BAR.SYNC.DEFER_BLOCKING 0x0 ;  /* 0x0000000000007b1d */ /* 0x000fec0000010000 */
[----:B------:R-:W-:Y:S05]  /*0200*/  EXIT ;  /* 0x000000000000794d */ /* 0x000fea0003800000 */
.L_x_7:
        /* <DEDUP_REMOVED lines=15> */
.L_x_9:


//--------------------- .nv.global.init           --------------------------
	.section	.nv.global.init,"aw",@progbits
.nv.global.init:
	.type		$str,@object
	.size		$str,(.L_0 - $str)
$str:
        /*0000*/ 	.byte	0x69, 0x64, 0x20, 0x3d, 0x20, 0x25, 0x64, 0x0a, 0x00
.L_0:


//--------------------- .nv.shared.reserved.0     --------------------------
	.section	.nv.shared.reserved.0,"aw",@nobits
	.weak		__nv_reservedSMEM_offset_0_alias
	.size		__nv_reservedSMEM_offset_0_alias, 0, 64
	.other		__nv_reservedSMEM_offset_0_alias,@"STO_CUDA_RESERVED_SHARED STV_DEFAULT"
__nv_reservedSMEM_offset_0_alias:
	.zero		0
	.zero		64


//--------------------- .nv.constant0._Z16find_largest_sumPfS_i --------------------------
	.section	.nv.constant0._Z16find_largest_sumPfS_i,"a",@progbits
	.sectionflags	@""
	.align	4
.nv.constant0._Z16find_largest_sumPfS_i:
	.zero		916


//--------------------- .nv.constant0._Z7add_setPfS_i --------------------------
	.section	.nv.constant0._Z7add_setPfS_i,"a",@progbits
	.sectionflags	@""
	.align	4
.nv.constant0._Z7add_setPfS_i:
	.zero		916


//--------------------- SYMBOLS --------------------------

	.type		.nv.reservedSmem.offset0,@object
	.size		.nv.reservedSmem.offset0,0x4
	.type		vprintf,@function
